//
// Generated by NVIDIA NVVM Compiler
//
// Compiler Build ID: CL-36424714
// Cuda compilation tools, release 13.0, V13.0.88
// Based on NVVM 20.0.0
//

.version 9.0
.target sm_100
.address_size 64

	// .globl	_Z21softmax_online_sharedILj1024EEvPKfPfii
// _ZZ21softmax_online_sharedILj1024EEvPKfPfiiE8smem_max has been demoted
// _ZZ21softmax_online_sharedILj1024EEvPKfPfiiE9smem_norm has been demoted

.visible .entry _Z21softmax_online_sharedILj1024EEvPKfPfii(
	.param .u64 .ptr .align 1 _Z21softmax_online_sharedILj1024EEvPKfPfii_param_0,
	.param .u64 .ptr .align 1 _Z21softmax_online_sharedILj1024EEvPKfPfii_param_1,
	.param .u32 _Z21softmax_online_sharedILj1024EEvPKfPfii_param_2,
	.param .u32 _Z21softmax_online_sharedILj1024EEvPKfPfii_param_3
)
{
	.reg .pred 	%p<13>;
	.reg .b32 	%r<41>;
	.reg .b32 	%f<83>;
	.reg .b64 	%rd<10>;
	// demoted variable
	.shared .align 4 .b8 _ZZ21softmax_online_sharedILj1024EEvPKfPfiiE8smem_max[4096];
	// demoted variable
	.shared .align 4 .b8 _ZZ21softmax_online_sharedILj1024EEvPKfPfiiE9smem_norm[4096];
	ld.param.u64 	%rd4, [_Z21softmax_online_sharedILj1024EEvPKfPfii_param_0];
	ld.param.u64 	%rd3, [_Z21softmax_online_sharedILj1024EEvPKfPfii_param_1];
	ld.param.u32 	%r18, [_Z21softmax_online_sharedILj1024EEvPKfPfii_param_2];
	ld.param.u32 	%r17, [_Z21softmax_online_sharedILj1024EEvPKfPfii_param_3];
	cvta.to.global.u64 	%rd1, %rd4;
	mov.u32 	%r1, %ctaid.x;
	setp.ge.s32 	%p1, %r1, %r18;
	@%p1 bra 	$L__BB0_19;
	mov.u32 	%r40, %tid.x;
	setp.ge.s32 	%p2, %r40, %r17;
	mov.f32 	%f80, 0fFF800000;
	mov.f32 	%f79, 0f00000000;
	@%p2 bra 	$L__BB0_6;
	mul.lo.s32 	%r3, %r17, %r1;
	mov.f32 	%f79, 0f00000000;
	mov.f32 	%f80, 0fFF800000;
	mov.u32 	%r4, %ntid.x;
	mov.u32 	%r37, %r40;
$L__BB0_3:
	add.s32 	%r19, %r37, %r3;
	mul.wide.s32 	%rd5, %r19, 4;
	add.s64 	%rd6, %rd1, %rd5;
	ld.global.f32 	%f3, [%rd6];
	setp.leu.f32 	%p3, %f3, %f80;
	@%p3 bra 	$L__BB0_5;
	sub.f32 	%f16, %f80, %f3;
	fma.rn.f32 	%f17, %f16, 0f3BBB989D, 0f3F000000;
	cvt.sat.f32.f32 	%f18, %f17;
	mov.f32 	%f19, 0f4B400001;
	mov.f32 	%f20, 0f437C0000;
	fma.rm.f32 	%f21, %f18, %f20, %f19;
	add.f32 	%f22, %f21, 0fCB40007F;
	neg.f32 	%f23, %f22;
	fma.rn.f32 	%f24, %f16, 0f3FB8AA3B, %f23;
	fma.rn.f32 	%f25, %f16, 0f32A57060, %f24;
	mov.b32 	%r20, %f21;
	shl.b32 	%r21, %r20, 23;
	mov.b32 	%f26, %r21;
	ex2.approx.ftz.f32 	%f27, %f25;
	mul.f32 	%f28, %f27, %f26;
	mul.f32 	%f79, %f79, %f28;
	mov.f32 	%f80, %f3;
$L__BB0_5:
	sub.f32 	%f29, %f3, %f80;
	fma.rn.f32 	%f30, %f29, 0f3BBB989D, 0f3F000000;
	cvt.sat.f32.f32 	%f31, %f30;
	mov.f32 	%f32, 0f4B400001;
	mov.f32 	%f33, 0f437C0000;
	fma.rm.f32 	%f34, %f31, %f33, %f32;
	add.f32 	%f35, %f34, 0fCB40007F;
	neg.f32 	%f36, %f35;
	fma.rn.f32 	%f37, %f29, 0f3FB8AA3B, %f36;
	fma.rn.f32 	%f38, %f29, 0f32A57060, %f37;
	mov.b32 	%r22, %f34;
	shl.b32 	%r23, %r22, 23;
	mov.b32 	%f39, %r23;
	ex2.approx.ftz.f32 	%f40, %f38;
	fma.rn.f32 	%f79, %f40, %f39, %f79;
	add.s32 	%r37, %r37, %r4;
	setp.lt.s32 	%p4, %r37, %r17;
	@%p4 bra 	$L__BB0_3;
$L__BB0_6:
	bar.sync 	0;
	shl.b32 	%r24, %r40, 2;
	mov.u32 	%r25, _ZZ21softmax_online_sharedILj1024EEvPKfPfiiE8smem_max;
	add.s32 	%r7, %r25, %r24;
	st.shared.f32 	[%r7], %f80;
	bar.sync 	0;
	mov.u32 	%r8, %ntid.x;
	setp.lt.u32 	%p5, %r8, 2;
	@%p5 bra 	$L__BB0_11;
	mov.u32 	%r38, %r8;
$L__BB0_8:
	shr.u32 	%r10, %r38, 1;
	setp.ge.u32 	%p6, %r40, %r10;
	@%p6 bra 	$L__BB0_10;
	ld.shared.f32 	%f41, [%r7];
	shl.b32 	%r26, %r10, 2;
	add.s32 	%r27, %r7, %r26;
	ld.shared.f32 	%f42, [%r27];
	max.f32 	%f43, %f41, %f42;
	st.shared.f32 	[%r7], %f43;
$L__BB0_10:
	bar.sync 	0;
	setp.gt.u32 	%p7, %r38, 3;
	mov.u32 	%r38, %r10;
	@%p7 bra 	$L__BB0_8;
$L__BB0_11:
	setp.lt.u32 	%p8, %r8, 2;
	ld.shared.f32 	%f10, [_ZZ21softmax_online_sharedILj1024EEvPKfPfiiE8smem_max];
	ld.shared.f32 	%f44, [%r7];
	sub.f32 	%f45, %f44, %f10;
	fma.rn.f32 	%f46, %f45, 0f3BBB989D, 0f3F000000;
	cvt.sat.f32.f32 	%f47, %f46;
	mov.f32 	%f48, 0f4B400001;
	mov.f32 	%f49, 0f437C0000;
	fma.rm.f32 	%f50, %f47, %f49, %f48;
	add.f32 	%f51, %f50, 0fCB40007F;
	neg.f32 	%f52, %f51;
	fma.rn.f32 	%f53, %f45, 0f3FB8AA3B, %f52;
	fma.rn.f32 	%f54, %f45, 0f32A57060, %f53;
	mov.b32 	%r28, %f50;
	shl.b32 	%r29, %r28, 23;
	mov.b32 	%f55, %r29;
	ex2.approx.ftz.f32 	%f56, %f54;
	mul.f32 	%f57, %f56, %f55;
	mul.f32 	%f58, %f79, %f57;
	mov.u32 	%r31, _ZZ21softmax_online_sharedILj1024EEvPKfPfiiE9smem_norm;
	add.s32 	%r11, %r31, %r24;
	st.shared.f32 	[%r11], %f58;
	bar.sync 	0;
	@%p8 bra 	$L__BB0_16;
	mov.u32 	%r39, %r8;
$L__BB0_13:
	shr.u32 	%r13, %r39, 1;
	setp.ge.u32 	%p9, %r40, %r13;
	@%p9 bra 	$L__BB0_15;
	shl.b32 	%r32, %r13, 2;
	add.s32 	%r33, %r11, %r32;
	ld.shared.f32 	%f59, [%r33];
	ld.shared.f32 	%f60, [%r11];
	add.f32 	%f61, %f59, %f60;
	st.shared.f32 	[%r11], %f61;
$L__BB0_15:
	bar.sync 	0;
	setp.gt.u32 	%p10, %r39, 3;
	mov.u32 	%r39, %r13;
	@%p10 bra 	$L__BB0_13;
$L__BB0_16:
	setp.ge.s32 	%p11, %r40, %r17;
	ld.shared.f32 	%f11, [_ZZ21softmax_online_sharedILj1024EEvPKfPfiiE9smem_norm];
	bar.sync 	0;
	@%p11 bra 	$L__BB0_19;
	mul.lo.s32 	%r14, %r17, %r1;
	cvta.to.global.u64 	%rd2, %rd3;
$L__BB0_18:
	add.s32 	%r34, %r40, %r14;
	mul.wide.s32 	%rd7, %r34, 4;
	add.s64 	%rd8, %rd1, %rd7;
	ld.global.f32 	%f62, [%rd8];
	sub.f32 	%f63, %f62, %f10;
	fma.rn.f32 	%f64, %f63, 0f3BBB989D, 0f3F000000;
	cvt.sat.f32.f32 	%f65, %f64;
	mov.f32 	%f66, 0f4B400001;
	mov.f32 	%f67, 0f437C0000;
	fma.rm.f32 	%f68, %f65, %f67, %f66;
	add.f32 	%f69, %f68, 0fCB40007F;
	neg.f32 	%f70, %f69;
	fma.rn.f32 	%f71, %f63, 0f3FB8AA3B, %f70;
	fma.rn.f32 	%f72, %f63, 0f32A57060, %f71;
	mov.b32 	%r35, %f68;
	shl.b32 	%r36, %r35, 23;
	mov.b32 	%f73, %r36;
	ex2.approx.ftz.f32 	%f74, %f72;
	mul.f32 	%f75, %f74, %f73;
	div.rn.f32 	%f76, %f75, %f11;
	add.s64 	%rd9, %rd2, %rd7;
	st.global.f32 	[%rd9], %f76;
	add.s32 	%r40, %r40, %r8;
	setp.lt.s32 	%p12, %r40, %r17;
	@%p12 bra 	$L__BB0_18;
$L__BB0_19:
	ret;

}


// ===== COMPILED SASS (sm_100) =====

	.target	sm_100

	.elftype	@"ET_EXEC"


//--------------------- .note.nv.tkinfo           --------------------------
	.section	.note.nv.tkinfo,"",@"SHT_NOTE"
	.sectionflags	@"SHF_NOTE_NV_TKINFO"
	.tkinfo
        /*0018*/ 	.word	0x00000002
        /*0030*/ 	.string	""
        /*0030*/ 	.string	"ptxas"
        /*0030*/ 	.string	"Cuda compilation tools, release 13.0, V13.0.88"
        /*0030*/ 	.string	"Build cuda_13.0.r13.0/compiler.36424714_0"
        /*0030*/ 	.string	"-arch sm_100 -m 64 "



//--------------------- .note.nv.cuinfo           --------------------------
	.section	.note.nv.cuinfo,"",@"SHT_NOTE"
	.sectionflags	@"SHF_NOTE_NV_CUINFO"
        /*0018*/ 	.short	0x0002
        /*001a*/ 	.short	0x0064
        /*001c*/ 	.short	0x0082
	.zero		2


//--------------------- .nv.info                  --------------------------
	.section	.nv.info,"",@"SHT_CUDA_INFO"
	.align	4


	//----- nvinfo : EIATTR_REGCOUNT
	.align		4
        /*0000*/ 	.byte	0x04, 0x2f
        /*0002*/ 	.short	(.L_1 - .L_0)
	.align		4
.L_0:
        /*0004*/ 	.word	index@(_Z21softmax_online_sharedILj1024EEvPKfPfii)
        /*0008*/ 	.word	0x00000016


	//----- nvinfo : EIATTR_FRAME_SIZE
	.align		4
.L_1:
        /*000c*/ 	.byte	0x04, 0x11
        /*000e*/ 	.short	(.L_3 - .L_2)
	.align		4
.L_2:
        /*0010*/ 	.word	index@($__internal_0_$__cuda_sm3x_div_rn_noftz_f32_slowpath)
        /*0014*/ 	.word	0x00000000


	//----- nvinfo : EIATTR_FRAME_SIZE
	.align		4
.L_3:
        /*0018*/ 	.byte	0x04, 0x11
        /*001a*/ 	.short	(.L_5 - .L_4)
	.align		4
.L_4:
        /*001c*/ 	.word	index@(_Z21softmax_online_sharedILj1024EEvPKfPfii)
        /*0020*/ 	.word	0x00000000


	//----- nvinfo : EIATTR_MIN_STACK_SIZE
	.align		4
.L_5:
        /*0024*/ 	.byte	0x04, 0x12
        /*0026*/ 	.short	(.L_7 - .L_6)
	.align		4
.L_6:
        /*0028*/ 	.word	index@(_Z21softmax_online_sharedILj1024EEvPKfPfii)
        /*002c*/ 	.word	0x00000000
.L_7:


//--------------------- .nv.compat                --------------------------
	.section	.nv.compat,"",@"SHT_CUDA_COMPAT_INFO"
	.align	4
        /*0000*/ 	.byte	0x02, 0x09, 0x00, 0x00, 0x02, 0x02, 0x01, 0x00, 0x02, 0x05, 0x05, 0x00, 0x03, 0x07, 0x01, 0x01
        /*0010*/ 	.byte	0x02, 0x03, 0x00, 0x00, 0x02, 0x06, 0x01, 0x00, 0x04, 0x0b, 0x08, 0x00, 0x01, 0x00, 0x00, 0x00
        /*0020*/ 	.byte	0x00, 0x00, 0x00, 0x00


//--------------------- .nv.info._Z21softmax_online_sharedILj1024EEvPKfPfii --------------------------
	.section	.nv.info._Z21softmax_online_sharedILj1024EEvPKfPfii,"",@"SHT_CUDA_INFO"
	.sectionflags	@""
	.align	4


	//----- nvinfo : EIATTR_CUDA_API_VERSION
	.align		4
        /*0000*/ 	.byte	0x04, 0x37
        /*0002*/ 	.short	(.L_9 - .L_8)
.L_8:
        /*0004*/ 	.word	0x00000082


	//----- nvinfo : EIATTR_KPARAM_INFO
	.align		4
.L_9:
        /*0008*/ 	.byte	0x04, 0x17
        /*000a*/ 	.short	(.L_11 - .L_10)
.L_10:
        /*000c*/ 	.word	0x00000000
        /*0010*/ 	.short	0x0003
        /*0012*/ 	.short	0x0014
        /*0014*/ 	.byte	0x00, 0xf0, 0x11, 0x00


	//----- nvinfo : EIATTR_KPARAM_INFO
	.align		4
.L_11:
        /*0018*/ 	.byte	0x04, 0x17
        /*001a*/ 	.short	(.L_13 - .L_12)
.L_12:
        /*001c*/ 	.word	0x00000000
        /*0020*/ 	.short	0x0002
        /*0022*/ 	.short	0x0010
        /*0024*/ 	.byte	0x00, 0xf0, 0x11, 0x00


	//----- nvinfo : EIATTR_KPARAM_INFO
	.align		4
.L_13:
        /*0028*/ 	.byte	0x04, 0x17
        /*002a*/ 	.short	(.L_15 - .L_14)
.L_14:
        /*002c*/ 	.word	0x00000000
        /*0030*/ 	.short	0x0001
        /*0032*/ 	.short	0x0008
        /*0034*/ 	.byte	0x00, 0xf5, 0x21, 0x00


	//----- nvinfo : EIATTR_KPARAM_INFO
	.align		4
.L_15:
        /*0038*/ 	.byte	0x04, 0x17
        /*003a*/ 	.short	(.L_17 - .L_16)
.L_16:
        /*003c*/ 	.word	0x00000000
        /*0040*/ 	.short	0x0000
        /*0042*/ 	.short	0x0000
        /*0044*/ 	.byte	0x00, 0xf5, 0x21, 0x00


	//----- nvinfo : EIATTR_SPARSE_MMA_MASK
	.align		4
.L_17:
        /*0048*/ 	.byte	0x03, 0x50
        /*004a*/ 	.short	0x0000


	//----- nvinfo : EIATTR_MAXREG_COUNT
	.align		4
        /*004c*/ 	.byte	0x03, 0x1b
        /*004e*/ 	.short	0x00ff


	//----- nvinfo : EIATTR_NUM_BARRIERS
	.align		4
        /*0050*/ 	.byte	0x02, 0x4c
        /*0052*/ 	.byte	0x01
	.zero		1


	//----- nvinfo : EIATTR_MERCURY_ISA_VERSION
	.align		4
        /*0054*/ 	.byte	0x03, 0x5f
        /*0056*/ 	.short	0x0101


	//----- nvinfo : EIATTR_VRC_CTA_INIT_COUNT
	.align		4
        /*0058*/ 	.byte	0x02, 0x4a
	.zero		1
	.zero		1


	//----- nvinfo : EIATTR_EXIT_INSTR_OFFSETS
	.align		4
        /*005c*/ 	.byte	0x04, 0x1c
        /*005e*/ 	.short	(.L_19 - .L_18)


	//   ....[0]....
.L_18:
        /*0060*/ 	.word	0x00000040


	//   ....[1]....
        /*0064*/ 	.word	0x000007b0


	//   ....[2]....
        /*0068*/ 	.word	0x000009c0


	//----- nvinfo : EIATTR_CRS_STACK_SIZE
	.align		4
.L_19:
        /*006c*/ 	.byte	0x04, 0x1e
        /*006e*/ 	.short	(.L_21 - .L_20)
.L_20:
        /*0070*/ 	.word	0x00000000


	//----- nvinfo : EIATTR_CBANK_PARAM_SIZE
	.align		4
.L_21:
        /*0074*/ 	.byte	0x03, 0x19
        /*0076*/ 	.short	0x0018


	//----- nvinfo : EIATTR_PARAM_CBANK
	.align		4
        /*0078*/ 	.byte	0x04, 0x0a
        /*007a*/ 	.short	(.L_23 - .L_22)
	.align		4
.L_22:
        /*007c*/ 	.word	index@(.nv.constant0._Z21softmax_online_sharedILj1024EEvPKfPfii)
        /*0080*/ 	.short	0x0380
        /*0082*/ 	.short	0x0018


	//----- nvinfo : EIATTR_SW_WAR
	.align		4
.L_23:
        /*0084*/ 	.byte	0x04, 0x36
        /*0086*/ 	.short	(.L_25 - .L_24)
.L_24:
        /*0088*/ 	.word	0x00000008
.L_25:


//--------------------- .nv.callgraph             --------------------------
	.section	.nv.callgraph,"",@"SHT_CUDA_CALLGRAPH"
	.align	4
	.sectionentsize	8
	.align		4
        /*0000*/ 	.word	0x00000000
	.align		4
        /*0004*/ 	.word	0xffffffff
	.align		4
        /*0008*/ 	.word	0x00000000
	.align		4
        /*000c*/ 	.word	0xfffffffe
	.align		4
        /*0010*/ 	.word	0x00000000
	.align		4
        /*0014*/ 	.word	0xfffffffd
	.align		4
        /*0018*/ 	.word	0x00000000
	.align		4
        /*001c*/ 	.word	0xfffffffc


//--------------------- .text._Z21softmax_online_sharedILj1024EEvPKfPfii --------------------------
	.section	.text._Z21softmax_online_sharedILj1024EEvPKfPfii,"ax",@progbits
	.align	128
        .global         _Z21softmax_online_sharedILj1024EEvPKfPfii
        .type           _Z21softmax_online_sharedILj1024EEvPKfPfii,@function
        .size           _Z21softmax_online_sharedILj1024EEvPKfPfii,(.L_x_24 - _Z21softmax_online_sharedILj1024EEvPKfPfii)
        .other          _Z21softmax_online_sharedILj1024EEvPKfPfii,@"STO_CUDA_ENTRY STV_DEFAULT"
_Z21softmax_online_sharedILj1024EEvPKfPfii:
.text._Z21softmax_online_sharedILj1024EEvPKfPfii:
[----:B------:R-:W-:Y:S08]  /*0000*/  LDC R1, c[0x0][0x37c] ;  /* 0x0000df00ff017b82 */ /* 0x000ff00000000800 */
[----:B------:R-:W0:Y:S08]  /*0010*/  S2UR UR8, SR_CTAID.X ;  /* 0x00000000000879c3 */ /* 0x000e300000002500 */
[----:B------:R-:W0:Y:S02]  /*0020*/  LDC R0, c[0x0][0x390] ;  /* 0x0000e400ff007b82 */ /* 0x000e240000000800 */
[----:B0-----:R-:W-:-:S13]  /*0030*/  ISETP.LE.AND P0, PT, R0, UR8, PT ;  /* 0x0000000800007c0c */ /* 0x001fda000bf03270 */
[----:B------:R-:W-:Y:S05]  /*0040*/  @P0 EXIT ;  /* 0x000000000000094d */ /* 0x000fea0003800000 */
[----:B------:R-:W0:Y:S01]  /*0050*/  S2R R2, SR_TID.X ;  /* 0x0000000000027919 */ /* 0x000e220000002100 */
[----:B------:R-:W0:Y:S01]  /*0060*/  LDCU UR4, c[0x0][0x394] ;  /* 0x00007280ff0477ac */ /* 0x000e220008000800 */
[----:B------:R-:W-:Y:S01]  /*0070*/  BSSY.RECONVERGENT B0, `(.L_x_0) ;  /* 0x000002e000007945 */ /* 0x000fe20003800200 */
[----:B------:R-:W-:Y:S01]  /*0080*/  IMAD.MOV.U32 R10, RZ, RZ, -0x800000 ;  /* 0xff800000ff0a7424 */ /* 0x000fe200078e00ff */
[----:B------:R-:W1:Y:S01]  /*0090*/  LDCU.64 UR10, c[0x0][0x358] ;  /* 0x00006b00ff0a77ac */ /* 0x000e620008000a00 */
[----:B------:R-:W-:Y:S01]  /*00a0*/  IMAD.MOV.U32 R0, RZ, RZ, RZ ;  /* 0x000000ffff007224 */ /* 0x000fe200078e00ff */
[----:B0-----:R-:W-:-:S13]  /*00b0*/  ISETP.GE.AND P0, PT, R2, UR4, PT ;  /* 0x0000000402007c0c */ /* 0x001fda000bf06270 */
[----:B-1----:R-:W-:Y:S05]  /*00c0*/  @P0 BRA `(.L_x_1) ;  /* 0x0000000000a00947 */ /* 0x002fea0003800000 */
[----:B------:R-:W0:Y:S01]  /*00d0*/  LDC R3, c[0x0][0x360] ;  /* 0x0000d800ff037b82 */ /* 0x000e220000000800 */
[----:B------:R-:W-:Y:S02]  /*00e0*/  HFMA2 R0, -RZ, RZ, 0, 0 ;  /* 0x00000000ff007431 */ /* 0x000fe400000001ff */
[----:B------:R-:W-:Y:S02]  /*00f0*/  IMAD.MOV.U32 R10, RZ, RZ, -0x800000 ;  /* 0xff800000ff0a7424 */ /* 0x000fe400078e00ff */
[----:B------:R-:W-:-:S03]  /*0100*/  IMAD.MOV.U32 R7, RZ, RZ, R2 ;  /* 0x000000ffff077224 */ /* 0x000fc600078e0002 */
[----:B------:R-:W1:Y:S08]  /*0110*/  LDC R6, c[0x0][0x394] ;  /* 0x0000e500ff067b82 */ /* 0x000e700000000800 */
[----:B------:R-:W2:Y:S02]  /*0120*/  LDC.64 R4, c[0x0][0x380] ;  /* 0x0000e000ff047b82 */ /* 0x000ea40000000a00 */
.L_x_4:
[----:B-1----:R-:W-:-:S04]  /*0130*/  IMAD R9, R6, UR8, R7 ;  /* 0x0000000806097c24 */ /* 0x002fc8000f8e0207 */
[----:B--2---:R-:W-:-:S05]  /*0140*/  IMAD.WIDE R8, R9, 0x4, R4 ;  /* 0x0000000409087825 */ /* 0x004fca00078e0204 */
[----:B------:R-:W2:Y:S01]  /*0150*/  LDG.E R13, desc[UR10][R8.64] ;  /* 0x0000000a080d7981 */ /* 0x000ea2000c1e1900 */
[----:B------:R-:W-:Y:S01]  /*0160*/  BSSY.RECONVERGENT B1, `(.L_x_2) ;  /* 0x0000011000017945 */ /* 0x000fe20003800200 */
[----:B------:R-:W-:Y:S02]  /*0170*/  MOV R15, 0x3bbb989d ;  /* 0x3bbb989d000f7802 */ /* 0x000fe40000000f00 */
[----:B--2---:R-:W-:-:S13]  /*0180*/  FSETP.GT.AND P0, PT, R13, R10, PT ;  /* 0x0000000a0d00720b */ /* 0x004fda0003f04000 */
[----:B------:R-:W-:Y:S05]  /*0190*/  @!P0 BRA `(.L_x_3) ;  /* 0x0000000000348947 */ /* 0x000fea0003800000 */
[----:B------:R-:W-:Y:S02]  /*01a0*/  IMAD.MOV.U32 R9, RZ, RZ, 0x3bbb989d ;  /* 0x3bbb989dff097424 */ /* 0x000fe400078e00ff */
[----:B------:R-:W-:Y:S01]  /*01b0*/  FADD R8, R10, -R13 ;  /* 0x8000000d0a087221 */ /* 0x000fe20000000000 */
[----:B------:R-:W-:-:S03]  /*01c0*/  IMAD.MOV.U32 R10, RZ, RZ, 0x437c0000 ;  /* 0x437c0000ff0a7424 */ /* 0x000fc600078e00ff */
[----:B------:R-:W-:-:S04]  /*01d0*/  FFMA.SAT R9, R8, R9, 0.5 ;  /* 0x3f00000008097423 */ /* 0x000fc80000002009 */
[----:B------:R-:W-:Y:S01]  /*01e0*/  FFMA.RM R9, R9, R10, 12582913 ;  /* 0x4b40000109097423 */ /* 0x000fe2000000400a */
[----:B------:R-:W-:-:S03]  /*01f0*/  IMAD.MOV.U32 R10, RZ, RZ, R13 ;  /* 0x000000ffff0a7224 */ /* 0x000fc600078e000d */
[C---:B------:R-:W-:Y:S01]  /*0200*/  FADD R11, R9.reuse, -12583039 ;  /* 0xcb40007f090b7421 */ /* 0x040fe20000000000 */
[----:B------:R-:W-:-:S03]  /*0210*/  SHF.L.U32 R9, R9, 0x17, RZ ;  /* 0x0000001709097819 */ /* 0x000fc600000006ff */
[----:B------:R-:W-:-:S04]  /*0220*/  FFMA R11, R8, 1.4426950216293334961, -R11 ;  /* 0x3fb8aa3b080b7823 */ /* 0x000fc8000000080b */
[----:B------:R-:W-:-:S04]  /*0230*/  FFMA R11, R8, 1.925963033500011079e-08, R11 ;  /* 0x32a57060080b7823 */ /* 0x000fc8000000000b */
[----:B------:R-:W1:Y:S02]  /*0240*/  MUFU.EX2 R8, R11 ;  /* 0x0000000b00087308 */ /* 0x000e640000000800 */
[----:B-1----:R-:W-:-:S04]  /*0250*/  FMUL R9, R9, R8 ;  /* 0x0000000809097220 */ /* 0x002fc80000400000 */
[----:B------:R-:W-:-:S07]  /*0260*/  FMUL R0, R0, R9 ;  /* 0x0000000900007220 */ /* 0x000fce0000400000 */
.L_x_3:
[----:B------:R-:W-:Y:S05]  /*0270*/  BSYNC.RECONVERGENT B1 ;  /* 0x0000000000017941 */ /* 0x000fea0003800200 */
.L_x_2:
[----:B------:R-:W-:Y:S01]  /*0280*/  FADD R8, -R10, R13 ;  /* 0x0000000d0a087221 */ /* 0x000fe20000000100 */
[----:B------:R-:W-:Y:S01]  /*0290*/  IMAD.MOV.U32 R12, RZ, RZ, 0x437c0000 ;  /* 0x437c0000ff0c7424 */ /* 0x000fe200078e00ff */
[----:B0-----:R-:W-:Y:S02]  /*02a0*/  IADD3 R7, PT, PT, R3, R7, RZ ;  /* 0x0000000703077210 */ /* 0x001fe40007ffe0ff */
[----:B------:R-:W-:Y:S02]  /*02b0*/  FFMA.SAT R9, R8, R15, 0.5 ;  /* 0x3f00000008097423 */ /* 0x000fe4000000200f */
[----:B------:R-:W-:Y:S02]  /*02c0*/  ISETP.GE.AND P0, PT, R7, R6, PT ;  /* 0x000000060700720c */ /* 0x000fe40003f06270 */
[----:B------:R-:W-:-:S04]  /*02d0*/  FFMA.RM R9, R9, R12, 12582913 ;  /* 0x4b40000109097423 */ /* 0x000fc8000000400c */
[C---:B------:R-:W-:Y:S01]  /*02e0*/  FADD R11, R9.reuse, -12583039 ;  /* 0xcb40007f090b7421 */ /* 0x040fe20000000000 */
[----:B------:R-:W-:-:S03]  /*02f0*/  IMAD.SHL.U32 R9, R9, 0x800000, RZ ;  /* 0x0080000009097824 */ /* 0x000fc600078e00ff */
[----:B------:R-:W-:-:S04]  /*0300*/  FFMA R11, R8, 1.4426950216293334961, -R11 ;  /* 0x3fb8aa3b080b7823 */ /* 0x000fc8000000080b */
[----:B------:R-:W-:-:S06]  /*0310*/  FFMA R11, R8, 1.925963033500011079e-08, R11 ;  /* 0x32a57060080b7823 */ /* 0x000fcc000000000b */
[----:B------:R-:W0:Y:S02]  /*0320*/  MUFU.EX2 R11, R11 ;  /* 0x0000000b000b7308 */ /* 0x000e240000000800 */
[----:B0-----:R-:W-:Y:S01]  /*0330*/  FFMA R0, R9, R11, R0 ;  /* 0x0000000b09007223 */ /* 0x001fe20000000000 */
[----:B------:R-:W-:Y:S06]  /*0340*/  @!P0 BRA `(.L_x_4) ;  /* 0xfffffffc00788947 */ /* 0x000fec000383ffff */
.L_x_1:
[----:B------:R-:W-:Y:S05]  /*0350*/  BSYNC.RECONVERGENT B0 ;  /* 0x0000000000007941 */ /* 0x000fea0003800200 */
.L_x_0:
[----:B------:R-:W0:Y:S08]  /*0360*/  S2UR UR5, SR_CgaCtaId ;  /* 0x00000000000579c3 */ /* 0x000e300000008800 */
[----:B------:R-:W-:Y:S06]  /*0370*/  BAR.SYNC.DEFER_BLOCKING 0x0 ;  /* 0x0000000000007b1d */ /* 0x000fec0000010000 */
[----:B------:R-:W-:Y:S01]  /*0380*/  UMOV UR4, 0x400 ;  /* 0x0000040000047882 */ /* 0x000fe20000000000 */
[----:B------:R-:W1:Y:S01]  /*0390*/  LDCU UR9, c[0x0][0x360] ;  /* 0x00006c00ff0977ac */ /* 0x000e620008000800 */
[----:B------:R-:W2:Y:S01]  /*03a0*/  S2UR UR6, SR_CgaCtaId ;  /* 0x00000000000679c3 */ /* 0x000ea20000008800 */
[----:B0-----:R-:W-:-:S02]  /*03b0*/  ULEA UR4, UR5, UR4, 0x18 ;  /* 0x0000000405047291 */ /* 0x001fc4000f8ec0ff */
[----:B-1----:R-:W-:Y:S01]  /*03c0*/  UISETP.GE.U32.AND UP0, UPT, UR9, 0x2, UPT ;  /* 0x000000020900788c */ /* 0x002fe2000bf06070 */
[----:B------:R-:W-:-:S03]  /*03d0*/  UMOV UR5, 0x400 ;  /* 0x0000040000057882 */ /* 0x000fc60000000000 */
[----:B------:R-:W-:Y:S01]  /*03e0*/  LEA R7, R2, UR4, 0x2 ;  /* 0x0000000402077c11 */ /* 0x000fe2000f8e10ff */
[----:B--2---:R-:W-:-:S04]  /*03f0*/  ULEA UR7, UR6, UR5, 0x18 ;  /* 0x0000000506077291 */ /* 0x004fc8000f8ec0ff */
[----:B------:R0:W-:Y:S01]  /*0400*/  STS [R7], R10 ;  /* 0x0000000a07007388 */ /* 0x0001e20000000800 */
[----:B------:R-:W-:Y:S06]  /*0410*/  BAR.SYNC.DEFER_BLOCKING 0x0 ;  /* 0x0000000000007b1d */ /* 0x000fec0000010000 */
[----:B------:R-:W-:Y:S05]  /*0420*/  BRA.U !UP0, `(.L_x_5) ;  /* 0x0000000108307547 */ /* 0x000fea000b800000 */
[----:B------:R-:W-:-:S07]  /*0430*/  IMAD.U32 R3, RZ, RZ, UR9 ;  /* 0x00000009ff037e24 */ /* 0x000fce000f8e00ff */
.L_x_6:
[----:B------:R-:W-:-:S04]  /*0440*/  SHF.R.U32.HI R6, RZ, 0x1, R3 ;  /* 0x00000001ff067819 */ /* 0x000fc80000011603 */
[----:B------:R-:W-:-:S13]  /*0450*/  ISETP.GE.U32.AND P0, PT, R2, R6, PT ;  /* 0x000000060200720c */ /* 0x000fda0003f06070 */
[----:B------:R-:W-:Y:S01]  /*0460*/  @!P0 LEA R5, R6, R7, 0x2 ;  /* 0x0000000706058211 */ /* 0x000fe200078e10ff */
[----:B------:R-:W-:Y:S05]  /*0470*/  @!P0 LDS R4, [R7] ;  /* 0x0000000007048984 */ /* 0x000fea0000000800 */
[----:B------:R-:W1:Y:S02]  /*0480*/  @!P0 LDS R5, [R5] ;  /* 0x0000000005058984 */ /* 0x000e640000000800 */
[----:B-1----:R-:W-:-:S05]  /*0490*/  @!P0 FMNMX R4, R4, R5, !PT ;  /* 0x0000000504048209 */ /* 0x002fca0007800000 */
[----:B------:R1:W-:Y:S01]  /*04a0*/  @!P0 STS [R7], R4 ;  /* 0x0000000407008388 */ /* 0x0003e20000000800 */
[----:B------:R-:W-:Y:S01]  /*04b0*/  BAR.SYNC.DEFER_BLOCKING 0x0 ;  /* 0x0000000000007b1d */ /* 0x000fe20000010000 */
[----:B------:R-:W-:Y:S01]  /*04c0*/  ISETP.GT.U32.AND P0, PT, R3, 0x3, PT ;  /* 0x000000030300780c */ /* 0x000fe20003f04070 */
[----:B------:R-:W-:-:S12]  /*04d0*/  IMAD.MOV.U32 R3, RZ, RZ, R6 ;  /* 0x000000ffff037224 */ /* 0x000fd800078e0006 */
[----:B-1----:R-:W-:Y:S05]  /*04e0*/  @P0 BRA `(.L_x_6) ;  /* 0xfffffffc00d40947 */ /* 0x002fea000383ffff */
.L_x_5:
[----:B------:R-:W-:Y:S01]  /*04f0*/  LDS R3, [R7] ;  /* 0x0000000007037984 */ /* 0x000fe20000000800 */
[----:B------:R-:W-:Y:S01]  /*0500*/  IMAD.MOV.U32 R4, RZ, RZ, 0x3bbb989d ;  /* 0x3bbb989dff047424 */ /* 0x000fe200078e00ff */
[----:B------:R-:W-:Y:S01]  /*0510*/  MOV R5, 0x437c0000 ;  /* 0x437c000000057802 */ /* 0x000fe20000000f00 */
[----:B------:R-:W-:Y:S01]  /*0520*/  UIADD3 UR4, UPT, UPT, UR5, 0x1000, URZ ;  /* 0x0000100005047890 */ /* 0x000fe2000fffe0ff */
[----:B------:R-:W1:Y:S01]  /*0530*/  LDS R8, [UR7] ;  /* 0x00000007ff087984 */ /* 0x000e620008000800 */
[----:B------:R-:W2:Y:S01]  /*0540*/  S2UR UR7, SR_CgaCtaId ;  /* 0x00000000000779c3 */ /* 0x000ea20000008800 */
[----:B------:R-:W-:Y:S02]  /*0550*/  UISETP.GE.U32.AND UP0, UPT, UR9, 0x2, UPT ;  /* 0x000000020900788c */ /* 0x000fe4000bf06070 */
[----:B------:R-:W-:Y:S01]  /*0560*/  ULEA UR4, UR6, UR4, 0x18 ;  /* 0x0000000406047291 */ /* 0x000fe2000f8ec0ff */
[----:B------:R-:W-:Y:S02]  /*0570*/  UMOV UR5, 0x400 ;  /* 0x0000040000057882 */ /* 0x000fe40000000000 */
[----:B--2---:R-:W-:Y:S01]  /*0580*/  ULEA UR5, UR7, UR5, 0x18 ;  /* 0x0000000507057291 */ /* 0x004fe2000f8ec0ff */
[----:B-1----:R-:W-:-:S04]  /*0590*/  FADD R3, -R8, R3 ;  /* 0x0000000308037221 */ /* 0x002fc80000000100 */
[----:B------:R-:W-:-:S04]  /*05a0*/  FFMA.SAT R4, R3, R4, 0.5 ;  /* 0x3f00000003047423 */ /* 0x000fc80000002004 */
[----:B------:R-:W-:Y:S01]  /*05b0*/  FFMA.RM R4, R4, R5, 12582913 ;  /* 0x4b40000104047423 */ /* 0x000fe20000004005 */
[----:B------:R-:W-:-:S03]  /*05c0*/  LEA R5, R2, UR4, 0x2 ;  /* 0x0000000402057c11 */ /* 0x000fc6000f8e10ff */
[C---:B------:R-:W-:Y:S01]  /*05d0*/  FADD R6, R4.reuse, -12583039 ;  /* 0xcb40007f04067421 */ /* 0x040fe20000000000 */
[----:B------:R-:W-:-:S03]  /*05e0*/  IMAD.SHL.U32 R4, R4, 0x800000, RZ ;  /* 0x0080000004047824 */ /* 0x000fc600078e00ff */
[----:B------:R-:W-:-:S04]  /*05f0*/  FFMA R6, R3, 1.4426950216293334961, -R6 ;  /* 0x3fb8aa3b03067823 */ /* 0x000fc80000000806 */
[----:B------:R-:W-:-:S04]  /*0600*/  FFMA R6, R3, 1.925963033500011079e-08, R6 ;  /* 0x32a5706003067823 */ /* 0x000fc80000000006 */
[----:B------:R-:W1:Y:S02]  /*0610*/  MUFU.EX2 R3, R6 ;  /* 0x0000000600037308 */ /* 0x000e640000000800 */
[----:B-1----:R-:W-:-:S04]  /*0620*/  FMUL R3, R4, R3 ;  /* 0x0000000304037220 */ /* 0x002fc80000400000 */
[----:B------:R-:W-:-:S05]  /*0630*/  FMUL R3, R3, R0 ;  /* 0x0000000003037220 */ /* 0x000fca0000400000 */
[----:B------:R1:W-:Y:S01]  /*0640*/  STS [R5], R3 ;  /* 0x0000000305007388 */ /* 0x0003e20000000800 */
[----:B------:R-:W-:Y:S06]  /*0650*/  BAR.SYNC.DEFER_BLOCKING 0x0 ;  /* 0x0000000000007b1d */ /* 0x000fec0000010000 */
[----:B------:R-:W-:Y:S05]  /*0660*/  BRA.U !UP0, `(.L_x_7) ;  /* 0x0000000108307547 */ /* 0x000fea000b800000 */
[----:B------:R-:W-:-:S07]  /*0670*/  MOV R0, UR9 ;  /* 0x0000000900007c02 */ /* 0x000fce0008000f00 */
.L_x_8:
[----:B------:R-:W-:-:S04]  /*0680*/  SHF.R.U32.HI R6, RZ, 0x1, R0 ;  /* 0x00000001ff067819 */ /* 0x000fc80000011600 */
[----:B------:R-:W-:-:S13]  /*0690*/  ISETP.GE.U32.AND P0, PT, R2, R6, PT ;  /* 0x000000060200720c */ /* 0x000fda0003f06070 */
[----:B-1----:R-:W-:Y:S01]  /*06a0*/  @!P0 IMAD R3, R6, 0x4, R5 ;  /* 0x0000000406038824 */ /* 0x002fe200078e0205 */
[----:B------:R-:W-:Y:S05]  /*06b0*/  @!P0 LDS R4, [R5] ;  /* 0x0000000005048984 */ /* 0x000fea0000000800 */
[----:B------:R-:W1:Y:S02]  /*06c0*/  @!P0 LDS R3, [R3] ;  /* 0x0000000003038984 */ /* 0x000e640000000800 */
[----:B-1----:R-:W-:-:S05]  /*06d0*/  @!P0 FADD R4, R3, R4 ;  /* 0x0000000403048221 */ /* 0x002fca0000000000 */
[----:B------:R2:W-:Y:S01]  /*06e0*/  @!P0 STS [R5], R4 ;  /* 0x0000000405008388 */ /* 0x0005e20000000800 */
[----:B------:R-:W-:Y:S01]  /*06f0*/  BAR.SYNC.DEFER_BLOCKING 0x0 ;  /* 0x0000000000007b1d */ /* 0x000fe20000010000 */
[----:B------:R-:W-:Y:S02]  /*0700*/  ISETP.GT.U32.AND P0, PT, R0, 0x3, PT ;  /* 0x000000030000780c */ /* 0x000fe40003f04070 */
[----:B------:R-:W-:-:S11]  /*0710*/  MOV R0, R6 ;  /* 0x0000000600007202 */ /* 0x000fd60000000f00 */
[----:B--2---:R-:W-:Y:S05]  /*0720*/  @P0 BRA `(.L_x_8) ;  /* 0xfffffffc00d40947 */ /* 0x004fea000383ffff */
.L_x_7:
[----:B------:R-:W2:Y:S01]  /*0730*/  LDCU UR4, c[0x0][0x394] ;  /* 0x00007280ff0477ac */ /* 0x000ea20008000800 */
[----:B-1----:R-:W1:Y:S01]  /*0740*/  LDS R3, [UR5+0x1000] ;  /* 0x00100005ff037984 */ /* 0x002e620008000800 */
[----:B------:R-:W3:Y:S01]  /*0750*/  LDC R9, c[0x0][0x394] ;  /* 0x0000e500ff097b82 */ /* 0x000ee20000000800 */
[----:B------:R-:W4:Y:S07]  /*0760*/  LDCU UR5, c[0x0][0x394] ;  /* 0x00007280ff0577ac */ /* 0x000f2e0008000800 */
[----:B0-----:R-:W0:Y:S08]  /*0770*/  LDC.64 R6, c[0x0][0x380] ;  /* 0x0000e000ff067b82 */ /* 0x001e300000000a00 */
[----:B------:R-:W0:Y:S08]  /*0780*/  LDC.64 R4, c[0x0][0x388] ;  /* 0x0000e200ff047b82 */ /* 0x000e300000000a00 */
[----:B------:R-:W-:Y:S01]  /*0790*/  BAR.SYNC.DEFER_BLOCKING 0x0 ;  /* 0x0000000000007b1d */ /* 0x000fe20000010000 */
[----:B--2---:R-:W-:-:S13]  /*07a0*/  ISETP.GE.AND P0, PT, R2, UR4, PT ;  /* 0x0000000402007c0c */ /* 0x004fda000bf06270 */
[----:B----4-:R-:W-:Y:S05]  /*07b0*/  @P0 EXIT ;  /* 0x000000000000094d */ /* 0x010fea0003800000 */
.L_x_11:
[----:B---3--:R-:W-:-:S04]  /*07c0*/  IMAD R11, R9, UR8, R2 ;  /* 0x00000008090b7c24 */ /* 0x008fc8000f8e0202 */
[----:B0-----:R-:W-:-:S06]  /*07d0*/  IMAD.WIDE R12, R11, 0x4, R6 ;  /* 0x000000040b0c7825 */ /* 0x001fcc00078e0206 */
[----:B------:R-:W2:Y:S01]  /*07e0*/  LDG.E R13, desc[UR10][R12.64] ;  /* 0x0000000a0c0d7981 */ /* 0x000ea2000c1e1900 */
[----:B------:R-:W-:Y:S02]  /*07f0*/  HFMA2 R17, -RZ, RZ, 3.7421875, 0 ;  /* 0x437c0000ff117431 */ /* 0x000fe400000001ff */
[----:B------:R-:W-:Y:S01]  /*0800*/  IMAD.MOV.U32 R15, RZ, RZ, 0x3bbb989d ;  /* 0x3bbb989dff0f7424 */ /* 0x000fe200078e00ff */
[----:B-1----:R-:W0:Y:S01]  /*0810*/  MUFU.RCP R14, R3 ;  /* 0x00000003000e7308 */ /* 0x002e220000001000 */
[----:B------:R-:W-:Y:S01]  /*0820*/  BSSY.RECONVERGENT B0, `(.L_x_9) ;  /* 0x0000014000007945 */ /* 0x000fe20003800200 */
[----:B--2---:R-:W-:Y:S01]  /*0830*/  FADD R0, -R8, R13 ;  /* 0x0000000d08007221 */ /* 0x004fe20000000100 */
[----:B0-----:R-:W-:-:S03]  /*0840*/  FFMA R13, -R3, R14, 1 ;  /* 0x3f800000030d7423 */ /* 0x001fc6000000010e */
[----:B------:R-:W-:Y:S01]  /*0850*/  FFMA.SAT R10, R0, R15, 0.5 ;  /* 0x3f000000000a7423 */ /* 0x000fe2000000200f */
[----:B------:R-:W-:-:S03]  /*0860*/  FFMA R13, R14, R13, R14 ;  /* 0x0000000d0e0d7223 */ /* 0x000fc6000000000e */
[----:B------:R-:W-:-:S04]  /*0870*/  FFMA.RM R10, R10, R17, 12582913 ;  /* 0x4b4000010a0a7423 */ /* 0x000fc80000004011 */
[----:B------:R-:W-:-:S04]  /*0880*/  FADD R15, R10, -12583039 ;  /* 0xcb40007f0a0f7421 */ /* 0x000fc80000000000 */
[----:B------:R-:W-:-:S04]  /*0890*/  FFMA R15, R0, 1.4426950216293334961, -R15 ;  /* 0x3fb8aa3b000f7823 */ /* 0x000fc8000000080f */
[----:B------:R-:W-:Y:S01]  /*08a0*/  FFMA R15, R0, 1.925963033500011079e-08, R15 ;  /* 0x32a57060000f7823 */ /* 0x000fe2000000000f */
[----:B------:R-:W-:-:S05]  /*08b0*/  IMAD.SHL.U32 R0, R10, 0x800000, RZ ;  /* 0x008000000a007824 */ /* 0x000fca00078e00ff */
[----:B------:R-:W0:Y:S02]  /*08c0*/  MUFU.EX2 R15, R15 ;  /* 0x0000000f000f7308 */ /* 0x000e240000000800 */
[----:B0-----:R-:W-:-:S06]  /*08d0*/  FMUL R0, R0, R15 ;  /* 0x0000000f00007220 */ /* 0x001fcc0000400000 */
[----:B------:R-:W0:Y:S01]  /*08e0*/  FCHK P0, R0, R3 ;  /* 0x0000000300007302 */ /* 0x000e220000000000 */
[----:B------:R-:W-:-:S04]  /*08f0*/  FFMA R10, R0, R13, RZ ;  /* 0x0000000d000a7223 */ /* 0x000fc800000000ff */
[----:B------:R-:W-:-:S04]  /*0900*/  FFMA R12, -R3, R10, R0 ;  /* 0x0000000a030c7223 */ /* 0x000fc80000000100 */
[----:B------:R-:W-:Y:S01]  /*0910*/  FFMA R13, R13, R12, R10 ;  /* 0x0000000c0d0d7223 */ /* 0x000fe2000000000a */
[----:B0-----:R-:W-:Y:S06]  /*0920*/  @!P0 BRA `(.L_x_10) ;  /* 0x00000000000c8947 */ /* 0x001fec0003800000 */
[----:B------:R-:W-:-:S07]  /*0930*/  MOV R10, 0x950 ;  /* 0x00000950000a7802 */ /* 0x000fce0000000f00 */
[----:B------:R-:W-:Y:S05]  /*0940*/  CALL.REL.NOINC `($__internal_0_$__cuda_sm3x_div_rn_noftz_f32_slowpath) ;  /* 0x0000000000207944 */ /* 0x000fea0003c00000 */
[----:B------:R-:W-:-:S07]  /*0950*/  MOV R13, R0 ;  /* 0x00000000000d7202 */ /* 0x000fce0000000f00 */
.L_x_10:
[----:B------:R-:W-:Y:S05]  /*0960*/  BSYNC.RECONVERGENT B0 ;  /* 0x0000000000007941 */ /* 0x000fea0003800200 */
.L_x_9:
[----:B------:R-:W-:-:S04]  /*0970*/  IMAD.WIDE R10, R11, 0x4, R4 ;  /* 0x000000040b0a7825 */ /* 0x000fc800078e0204 */
[----:B------:R-:W-:Y:S01]  /*0980*/  VIADD R2, R2, UR9 ;  /* 0x0000000902027c36 */ /* 0x000fe20008000000 */
[----:B------:R2:W-:Y:S04]  /*0990*/  STG.E desc[UR10][R10.64], R13 ;  /* 0x0000000d0a007986 */ /* 0x0005e8000c10190a */
[----:B------:R-:W-:-:S13]  /*09a0*/  ISETP.GE.AND P0, PT, R2, UR5, PT ;  /* 0x0000000502007c0c */ /* 0x000fda000bf06270 */
[----:B--2---:R-:W-:Y:S05]  /*09b0*/  @!P0 BRA `(.L_x_11) ;  /* 0xfffffffc00808947 */ /* 0x004fea000383ffff */
[----:B------:R-:W-:Y:S05]  /*09c0*/  EXIT ;  /* 0x000000000000794d */ /* 0x000fea0003800000 */
        .weak           $__internal_0_$__cuda_sm3x_div_rn_noftz_f32_slowpath
        .type           $__internal_0_$__cuda_sm3x_div_rn_noftz_f32_slowpath,@function
        .size           $__internal_0_$__cuda_sm3x_div_rn_noftz_f32_slowpath,(.L_x_24 - $__internal_0_$__cuda_sm3x_div_rn_noftz_f32_slowpath)
$__internal_0_$__cuda_sm3x_div_rn_noftz_f32_slowpath:
[--C-:B------:R-:W-:Y:S01]  /*09d0*/  SHF.R.U32.HI R13, RZ, 0x17, R3.reuse ;  /* 0x00000017ff0d7819 */ /* 0x100fe20000011603 */
[----:B------:R-:W-:Y:S01]  /*09e0*/  BSSY.RECONVERGENT B1, `(.L_x_12) ;  /* 0x0000064000017945 */ /* 0x000fe20003800200 */
[----:B------:R-:W-:Y:S01]  /*09f0*/  SHF.R.U32.HI R12, RZ, 0x17, R0 ;  /* 0x00000017ff0c7819 */ /* 0x000fe20000011600 */
[----:B------:R-:W-:Y:S01]  /*0a00*/  IMAD.MOV.U32 R15, RZ, RZ, R3 ;  /* 0x000000ffff0f7224 */ /* 0x000fe200078e0003 */
[----:B------:R-:W-:Y:S02]  /*0a10*/  LOP3.LUT R13, R13, 0xff, RZ, 0xc0, !PT ;  /* 0x000000ff0d0d7812 */ /* 0x000fe400078ec0ff */
[----:B------:R-:W-:Y:S02]  /*0a20*/  LOP3.LUT R16, R12, 0xff, RZ, 0xc0, !PT ;  /* 0x000000ff0c107812 */ /* 0x000fe400078ec0ff */
[----:B------:R-:W-:Y:S02]  /*0a30*/  IADD3 R17, PT, PT, R13, -0x1, RZ ;  /* 0xffffffff0d117810 */ /* 0x000fe40007ffe0ff */
[----:B------:R-:W-:Y:S01]  /*0a40*/  MOV R14, R0 ;  /* 0x00000000000e7202 */ /* 0x000fe20000000f00 */
[----:B------:R-:W-:Y:S01]  /*0a50*/  VIADD R18, R16, 0xffffffff ;  /* 0xffffffff10127836 */ /* 0x000fe20000000000 */
[----:B------:R-:W-:-:S04]  /*0a60*/  ISETP.GT.U32.AND P0, PT, R17, 0xfd, PT ;  /* 0x000000fd1100780c */ /* 0x000fc80003f04070 */
[----:B------:R-:W-:-:S13]  /*0a70*/  ISETP.GT.U32.OR P0, PT, R18, 0xfd, P0 ;  /* 0x000000fd1200780c */ /* 0x000fda0000704470 */
[----:B------:R-:W-:Y:S01]  /*0a80*/  @!P0 MOV R12, RZ ;  /* 0x000000ff000c8202 */ /* 0x000fe20000000f00 */
[----:B------:R-:W-:Y:S06]  /*0a90*/  @!P0 BRA `(.L_x_13) ;  /* 0x00000000005c8947 */ /* 0x000fec0003800000 */
[----:B------:R-:W-:Y:S02]  /*0aa0*/  FSETP.GTU.FTZ.AND P1, PT, |R3|, +INF , PT ;  /* 0x7f8000000300780b */ /* 0x000fe40003f3c200 */
[----:B------:R-:W-:-:S04]  /*0ab0*/  FSETP.GTU.FTZ.AND P0, PT, |R0|, +INF , PT ;  /* 0x7f8000000000780b */ /* 0x000fc80003f1c200 */
[----:B------:R-:W-:-:S13]  /*0ac0*/  PLOP3.LUT P0, PT, P0, P1, PT, 0xf8, 0x8f ;  /* 0x00000000008f781c */ /* 0x000fda0000703f70 */
[----:B------:R-:W-:Y:S05]  /*0ad0*/  @P0 BRA `(.L_x_14) ;  /* 0x00000004004c0947 */ /* 0x000fea0003800000 */
[----:B------:R-:W-:-:S13]  /*0ae0*/  LOP3.LUT P0, RZ, R15, 0x7fffffff, R14, 0xc8, !PT ;  /* 0x7fffffff0fff7812 */ /* 0x000fda000780c80e */
[----:B------:R-:W-:Y:S05]  /*0af0*/  @!P0 BRA `(.L_x_15) ;  /* 0x00000004003c8947 */ /* 0x000fea0003800000 */
[C---:B------:R-:W-:Y:S02]  /*0b00*/  FSETP.NEU.FTZ.AND P2, PT, |R0|.reuse, +INF , PT ;  /* 0x7f8000000000780b */ /* 0x040fe40003f5d200 */
[----:B------:R-:W-:Y:S02]  /*0b10*/  FSETP.NEU.FTZ.AND P1, PT, |R3|, +INF , PT ;  /* 0x7f8000000300780b */ /* 0x000fe40003f3d200 */
[----:B------:R-:W-:-:S11]  /*0b20*/  FSETP.NEU.FTZ.AND P0, PT, |R0|, +INF , PT ;  /* 0x7f8000000000780b */ /* 0x000fd60003f1d200 */
[----:B------:R-:W-:Y:S05]  /*0b30*/  @!P1 BRA !P2, `(.L_x_15) ;  /* 0x00000004002c9947 */ /* 0x000fea0005000000 */
[----:B------:R-:W-:-:S04]  /*0b40*/  LOP3.LUT P2, RZ, R14, 0x7fffffff, RZ, 0xc0, !PT ;  /* 0x7fffffff0eff7812 */ /* 0x000fc8000784c0ff */
[----:B------:R-:W-:-:S13]  /*0b50*/  PLOP3.LUT P1, PT, P1, P2, PT, 0x2f, 0xf2 ;  /* 0x0000000000f2781c */ /* 0x000fda0000f24577 */
[----:B------:R-:W-:Y:S05]  /*0b60*/  @P1 BRA `(.L_x_16) ;  /* 0x0000000400181947 */ /* 0x000fea0003800000 */
[----:B------:R-:W-:-:S04]  /*0b70*/  LOP3.LUT P1, RZ, R15, 0x7fffffff, RZ, 0xc0, !PT ;  /* 0x7fffffff0fff7812 */ /* 0x000fc8000782c0ff */
[----:B------:R-:W-:-:S13]  /*0b80*/  PLOP3.LUT P0, PT, P0, P1, PT, 0x2f, 0xf2 ;  /* 0x0000000000f2781c */ /* 0x000fda0000702577 */
[----:B------:R-:W-:Y:S05]  /*0b90*/  @P0 BRA `(.L_x_17) ;  /* 0x0000000400000947 */ /* 0x000fea0003800000 */
[----:B------:R-:W-:Y:S02]  /*0ba0*/  ISETP.GE.AND P0, PT, R18, RZ, PT ;  /* 0x000000ff1200720c */ /* 0x000fe40003f06270 */
[----:B------:R-:W-:-:S11]  /*0bb0*/  ISETP.GE.AND P1, PT, R17, RZ, PT ;  /* 0x000000ff1100720c */ /* 0x000fd60003f26270 */
[----:B------:R-:W-:Y:S01]  /*0bc0*/  @P0 IMAD.MOV.U32 R12, RZ, RZ, RZ ;  /* 0x000000ffff0c0224 */ /* 0x000fe200078e00ff */
[----:B------:R-:W-:Y:S01]  /*0bd0*/  @!P0 MOV R12, 0xffffffc0 ;  /* 0xffffffc0000c8802 */ /* 0x000fe20000000f00 */
[----:B------:R-:W-:Y:S01]  /*0be0*/  @!P0 FFMA R14, R0, 1.84467440737095516160e+19, RZ ;  /* 0x5f800000000e8823 */ /* 0x000fe200000000ff */
[----:B------:R-:W-:-:S03]  /*0bf0*/  @!P1 FFMA R15, R3, 1.84467440737095516160e+19, RZ ;  /* 0x5f800000030f9823 */ /* 0x000fc600000000ff */
[----:B------:R-:W-:-:S07]  /*0c00*/  @!P1 VIADD R12, R12, 0x40 ;  /* 0x000000400c0c9836 */ /* 0x000fce0000000000 */
.L_x_13:
[----:B------:R-:W-:Y:S01]  /*0c10*/  LEA R0, R13, 0xc0800000, 0x17 ;  /* 0xc08000000d007811 */ /* 0x000fe200078eb8ff */
[----:B------:R-:W-:Y:S01]  /*0c20*/  VIADD R16, R16, 0xffffff81 ;  /* 0xffffff8110107836 */ /* 0x000fe20000000000 */
[----:B------:R-:W-:Y:S02]  /*0c30*/  BSSY.RECONVERGENT B2, `(.L_x_18) ;  /* 0x0000035000027945 */ /* 0x000fe40003800200 */
[----:B------:R-:W-:Y:S01]  /*0c40*/  IADD3 R17, PT, PT, -R0, R15, RZ ;  /* 0x0000000f00117210 */ /* 0x000fe20007ffe1ff */
[----:B------:R-:W-:-:S03]  /*0c50*/  IMAD R0, R16, -0x800000, R14 ;  /* 0xff80000010007824 */ /* 0x000fc600078e020e */
[----:B------:R0:W1:Y:S01]  /*0c60*/  MUFU.RCP R15, R17 ;  /* 0x00000011000f7308 */ /* 0x0000620000001000 */
[----:B------:R-:W-:Y:S01]  /*0c70*/  FADD.FTZ R19, -R17, -RZ ;  /* 0x800000ff11137221 */ /* 0x000fe20000010100 */
[----:B0-----:R-:W-:-:S04]  /*0c80*/  IADD3 R17, PT, PT, R16, 0x7f, -R13 ;  /* 0x0000007f10117810 */ /* 0x001fc80007ffe80d */
[----:B------:R-:W-:Y:S01]  /*0c90*/  IADD3 R17, PT, PT, R17, R12, RZ ;  /* 0x0000000c11117210 */ /* 0x000fe20007ffe0ff */
[----:B-1----:R-:W-:-:S04]  /*0ca0*/  FFMA R18, R15, R19, 1 ;  /* 0x3f8000000f127423 */ /* 0x002fc80000000013 */
[----:B------:R-:W-:-:S04]  /*0cb0*/  FFMA R15, R15, R18, R15 ;  /* 0x000000120f0f7223 */ /* 0x000fc8000000000f */
[----:B------:R-:W-:-:S04]  /*0cc0*/  FFMA R14, R0, R15, RZ ;  /* 0x0000000f000e7223 */ /* 0x000fc800000000ff */
[----:B------:R-:W-:-:S04]  /*0cd0*/  FFMA R18, R19, R14, R0 ;  /* 0x0000000e13127223 */ /* 0x000fc80000000000 */
[----:B------:R-:W-:-:S04]  /*0ce0*/  FFMA R18, R15, R18, R14 ;  /* 0x000000120f127223 */ /* 0x000fc8000000000e */
[----:B------:R-:W-:-:S04]  /*0cf0*/  FFMA R19, R19, R18, R0 ;  /* 0x0000001213137223 */ /* 0x000fc80000000000 */
[----:B------:R-:W-:-:S05]  /*0d00*/  FFMA R0, R15, R19, R18 ;  /* 0x000000130f007223 */ /* 0x000fca0000000012 */
[----:B------:R-:W-:-:S04]  /*0d10*/  SHF.R.U32.HI R13, RZ, 0x17, R0 ;  /* 0x00000017ff0d7819 */ /* 0x000fc80000011600 */
[----:B------:R-:W-:-:S05]  /*0d20*/  LOP3.LUT R13, R13, 0xff, RZ, 0xc0, !PT ;  /* 0x000000ff0d0d7812 */ /* 0x000fca00078ec0ff */
[----:B------:R-:W-:-:S05]  /*0d30*/  IMAD.IADD R16, R13, 0x1, R17 ;  /* 0x000000010d107824 */ /* 0x000fca00078e0211 */
[----:B------:R-:W-:-:S04]  /*0d40*/  IADD3 R12, PT, PT, R16, -0x1, RZ ;  /* 0xffffffff100c7810 */ /* 0x000fc80007ffe0ff */
[----:B------:R-:W-:-:S13]  /*0d50*/  ISETP.GE.U32.AND P0, PT, R12, 0xfe, PT ;  /* 0x000000fe0c00780c */ /* 0x000fda0003f06070 */
[----:B------:R-:W-:Y:S05]  /*0d60*/  @!P0 BRA `(.L_x_19) ;  /* 0x0000000000808947 */ /* 0x000fea0003800000 */
[----:B------:R-:W-:-:S13]  /*0d70*/  ISETP.GT.AND P0, PT, R16, 0xfe, PT ;  /* 0x000000fe1000780c */ /* 0x000fda0003f04270 */
[----:B------:R-:W-:Y:S05]  /*0d80*/  @P0 BRA `(.L_x_20) ;  /* 0x00000000006c0947 */ /* 0x000fea0003800000 */
[----:B------:R-:W-:-:S13]  /*0d90*/  ISETP.GE.AND P0, PT, R16, 0x1, PT ;  /* 0x000000011000780c */ /* 0x000fda0003f06270 */
[----:B------:R-:W-:Y:S05]  /*0da0*/  @P0 BRA `(.L_x_21) ;  /* 0x0000000000740947 */ /* 0x000fea0003800000 */
[----:B------:R-:W-:Y:S02]  /*0db0*/  ISETP.GE.AND P0, PT, R16, -0x18, PT ;  /* 0xffffffe81000780c */ /* 0x000fe40003f06270 */
[----:B------:R-:W-:-:S11]  /*0dc0*/  LOP3.LUT R0, R0, 0x80000000, RZ, 0xc0, !PT ;  /* 0x8000000000007812 */ /* 0x000fd600078ec0ff */
[----:B------:R-:W-:Y:S05]  /*0dd0*/  @!P0 BRA `(.L_x_21) ;  /* 0x0000000000688947 */ /* 0x000fea0003800000 */
[CCC-:B------:R-:W-:Y:S01]  /*0de0*/  FFMA.RZ R12, R15.reuse, R19.reuse, R18.reuse ;  /* 0x000000130f0c7223 */ /* 0x1c0fe2000000c012 */
[C---:B------:R-:W-:Y:S01]  /*0df0*/  VIADD R14, R16.reuse, 0x20 ;  /* 0x00000020100e7836 */ /* 0x040fe20000000000 */
[C---:B------:R-:W-:Y:S02]  /*0e00*/  ISETP.NE.AND P2, PT, R16.reuse, RZ, PT ;  /* 0x000000ff1000720c */ /* 0x040fe40003f45270 */
[----:B------:R-:W-:Y:S02]  /*0e10*/  ISETP.NE.AND P1, PT, R16, RZ, PT ;  /* 0x000000ff1000720c */ /* 0x000fe40003f25270 */
[----:B------:R-:W-:Y:S01]  /*0e20*/  LOP3.LUT R13, R12, 0x7fffff, RZ, 0xc0, !PT ;  /* 0x007fffff0c0d7812 */ /* 0x000fe200078ec0ff */
[CCC-:B------:R-:W-:Y:S01]  /*0e30*/  FFMA.RP R12, R15.reuse, R19.reuse, R18.reuse ;  /* 0x000000130f0c7223 */ /* 0x1c0fe20000008012 */
[----:B------:R-:W-:Y:S01]  /*0e40*/  FFMA.RM R15, R15, R19, R18 ;  /* 0x000000130f0f7223 */ /* 0x000fe20000004012 */
[----:B------:R-:W-:Y:S02]  /*0e50*/  IADD3 R16, PT, PT, -R16, RZ, RZ ;  /* 0x000000ff10107210 */ /* 0x000fe40007ffe1ff */
[----:B------:R-:W-:-:S02]  /*0e60*/  LOP3.LUT R13, R13, 0x800000, RZ, 0xfc, !PT ;  /* 0x008000000d0d7812 */ /* 0x000fc400078efcff */
[----:B------:R-:W-:Y:S02]  /*0e70*/  FSETP.NEU.FTZ.AND P0, PT, R12, R15, PT ;  /* 0x0000000f0c00720b */ /* 0x000fe40003f1d000 */
[----:B------:R-:W-:Y:S02]  /*0e80*/  SHF.L.U32 R14, R13, R14, RZ ;  /* 0x0000000e0d0e7219 */ /* 0x000fe400000006ff */
[----:B------:R-:W-:Y:S02]  /*0e90*/  SEL R12, R16, RZ, P2 ;  /* 0x000000ff100c7207 */ /* 0x000fe40001000000 */
[----:B------:R-:W-:Y:S02]  /*0ea0*/  ISETP.NE.AND P1, PT, R14, RZ, P1 ;  /* 0x000000ff0e00720c */ /* 0x000fe40000f25270 */
[----:B------:R-:W-:Y:S02]  /*0eb0*/  SHF.R.U32.HI R12, RZ, R12, R13 ;  /* 0x0000000cff0c7219 */ /* 0x000fe4000001160d */
[----:B------:R-:W-:-:S02]  /*0ec0*/  PLOP3.LUT P0, PT, P0, P1, PT, 0xf8, 0x8f ;  /* 0x00000000008f781c */ /* 0x000fc40000703f70 */
[----:B------:R-:W-:Y:S02]  /*0ed0*/  SHF.R.U32.HI R14, RZ, 0x1, R12 ;  /* 0x00000001ff0e7819 */ /* 0x000fe4000001160c */
[----:B------:R-:W-:-:S04]  /*0ee0*/  SEL R13, RZ, 0x1, !P0 ;  /* 0x00000001ff0d7807 */ /* 0x000fc80004000000 */
[----:B------:R-:W-:-:S04]  /*0ef0*/  LOP3.LUT R13, R13, 0x1, R14, 0xf8, !PT ;  /* 0x000000010d0d7812 */ /* 0x000fc800078ef80e */
[----:B------:R-:W-:-:S05]  /*0f00*/  LOP3.LUT R13, R13, R12, RZ, 0xc0, !PT ;  /* 0x0000000c0d0d7212 */ /* 0x000fca00078ec0ff */
[----:B------:R-:W-:-:S05]  /*0f10*/  IMAD.IADD R13, R14, 0x1, R13 ;  /* 0x000000010e0d7824 */ /* 0x000fca00078e020d */
[----:B------:R-:W-:Y:S01]  /*0f20*/  LOP3.LUT R0, R13, R0, RZ, 0xfc, !PT ;  /* 0x000000000d007212 */ /* 0x000fe200078efcff */
[----:B------:R-:W-:Y:S06]  /*0f30*/  BRA `(.L_x_21) ;  /* 0x0000000000107947 */ /* 0x000fec0003800000 */
.L_x_20:
[----:B------:R-:W-:-:S04]  /*0f40*/  LOP3.LUT R0, R0, 0x80000000, RZ, 0xc0, !PT ;  /* 0x8000000000007812 */ /* 0x000fc800078ec0ff */
[----:B------:R-:W-:Y:S01]  /*0f50*/  LOP3.LUT R0, R0, 0x7f800000, RZ, 0xfc, !PT ;  /* 0x7f80000000007812 */ /* 0x000fe200078efcff */
[----:B------:R-:W-:Y:S06]  /*0f60*/  BRA `(.L_x_21) ;  /* 0x0000000000047947 */ /* 0x000fec0003800000 */
.L_x_19:
[----:B------:R-:W-:-:S07]  /*0f70*/  LEA R0, R17, R0, 0x17 ;  /* 0x0000000011007211 */ /* 0x000fce00078eb8ff */
.L_x_21:
[----:B------:R-:W-:Y:S05]  /*0f80*/  BSYNC.RECONVERGENT B2 ;  /* 0x0000000000027941 */ /* 0x000fea0003800200 */
.L_x_18:
[----:B------:R-:W-:Y:S05]  /*0f90*/  BRA `(.L_x_22) ;  /* 0x0000000000207947 */ /* 0x000fea0003800000 */
.L_x_17:
[----:B------:R-:W-:-:S04]  /*0fa0*/  LOP3.LUT R0, R15, 0x80000000, R14, 0x48, !PT ;  /* 0x800000000f007812 */ /* 0x000fc800078e480e */
[----:B------:R-:W-:Y:S01]  /*0fb0*/  LOP3.LUT R0, R0, 0x7f800000, RZ, 0xfc, !PT ;  /* 0x7f80000000007812 */ /* 0x000fe200078efcff */
[----:B------:R-:W-:Y:S06]  /*0fc0*/  BRA `(.L_x_22) ;  /* 0x0000000000147947 */ /* 0x000fec0003800000 */
.L_x_16:
[----:B------:R-:W-:Y:S01]  /*0fd0*/  LOP3.LUT R0, R15, 0x80000000, R14, 0x48, !PT ;  /* 0x800000000f007812 */ /* 0x000fe200078e480e */
[----:B------:R-:W-:Y:S06]  /*0fe0*/  BRA `(.L_x_22) ;  /* 0x00000000000c7947 */ /* 0x000fec0003800000 */
.L_x_15:
[----:B------:R-:W0:Y:S01]  /*0ff0*/  MUFU.RSQ R0, -QNAN ;  /* 0xffc0000000007908 */ /* 0x000e220000001400 */
[----:B------:R-:W-:Y:S05]  /*1000*/  BRA `(.L_x_22) ;  /* 0x0000000000047947 */ /* 0x000fea0003800000 */
.L_x_14:
[----:B------:R-:W-:-:S07]  /*1010*/  FADD.FTZ R0, R0, R3 ;  /* 0x0000000300007221 */ /* 0x000fce0000010000 */
.L_x_22:
[----:B------:R-:W-:Y:S05]  /*1020*/  BSYNC.RECONVERGENT B1 ;  /* 0x0000000000017941 */ /* 0x000fea0003800200 */
.L_x_12:
[----:B------:R-:W-:Y:S02]  /*1030*/  HFMA2 R13, -RZ, RZ, 0, 0 ;  /* 0x00000000ff0d7431 */ /* 0x000fe400000001ff */
[----:B------:R-:W-:-:S04]  /*1040*/  IMAD.MOV.U32 R12, RZ, RZ, R10 ;  /* 0x000000ffff0c7224 */ /* 0x000fc800078e000a */
[----:B0-----:R-:W-:Y:S05]  /*1050*/  RET.REL.NODEC R12 `(_Z21softmax_online_sharedILj1024EEvPKfPfii) ;  /* 0xffffffec0ce87950 */ /* 0x001fea0003c3ffff */
.L_x_23:
[----:B------:R-:W-:-:S00]  /*1060*/  BRA `(.L_x_23) ;  /* 0xfffffffc00fc7947 */ /* 0x000fc0000383ffff */
[----:B------:R-:W-:-:S00]  /*1070*/  NOP ;  /* 0x0000000000007918 */ /* 0x000fc00000000000 */
        /* <DEDUP_REMOVED lines=8> */
.L_x_24:


//--------------------- .nv.shared._Z21softmax_online_sharedILj1024EEvPKfPfii --------------------------
	.section	.nv.shared._Z21softmax_online_sharedILj1024EEvPKfPfii,"aw",@nobits
	.sectionflags	@""
	.align	4
.nv.shared._Z21softmax_online_sharedILj1024EEvPKfPfii:
	.zero		9216


//--------------------- .nv.shared.reserved.0     --------------------------
	.section	.nv.shared.reserved.0,"aw",@nobits
	.weak		__nv_reservedSMEM_offset_0_alias
	.size		__nv_reservedSMEM_offset_0_alias, 0, 64
	.other		__nv_reservedSMEM_offset_0_alias,@"STO_CUDA_RESERVED_SHARED STV_DEFAULT"
__nv_reservedSMEM_offset_0_alias:
	.zero		0
	.zero		64


//--------------------- .nv.constant0._Z21softmax_online_sharedILj1024EEvPKfPfii --------------------------
	.section	.nv.constant0._Z21softmax_online_sharedILj1024EEvPKfPfii,"a",@progbits
	.sectionflags	@""
	.align	4
.nv.constant0._Z21softmax_online_sharedILj1024EEvPKfPfii:
	.zero		920


//--------------------- SYMBOLS --------------------------

	.type		.nv.reservedSmem.offset0,@object
	.size		.nv.reservedSmem.offset0,0x4
	.type		.nv.reservedSmem.cap,@object
	.size		.nv.reservedSmem.cap,0x4
